	.headerflags	@"EF_CUDA_TEXMODE_UNIFIED EF_CUDA_64BIT_ADDRESS EF_CUDA_ACCELERATORS EF_CUDA_SM90 EF_CUDA_VIRTUAL_SM(EF_CUDA_SM90)"
	.elftype	@"ET_EXEC"


//--------------------- .nv.info                  --------------------------
	.section	.nv.info,"",@"SHT_CUDA_INFO"
	.align	4


	//----- nvinfo : EIATTR_REGCOUNT
	.align		4
        /*0000*/ 	.byte	0x04, 0x2f
        /*0002*/ 	.short	(.L_3 - .L_2)
	.align		4
.L_2:
        /*0004*/ 	.word	index@(triton_poi_fused__native_batch_norm_legit_no_training_convolution_23)
        /*0008*/ 	.word	0x00000017


	//----- nvinfo : EIATTR_MIN_STACK_SIZE
	.align		4
.L_3:
        /*000c*/ 	.byte	0x04, 0x12
        /*000e*/ 	.short	(.L_5 - .L_4)
	.align		4
.L_4:
        /*0010*/ 	.word	index@(triton_poi_fused__native_batch_norm_legit_no_training_convolution_23)
        /*0014*/ 	.word	0x00000000


	//----- nvinfo : EIATTR_FRAME_SIZE
	.align		4
.L_5:
        /*0018*/ 	.byte	0x04, 0x11
        /*001a*/ 	.short	(.L_7 - .L_6)
	.align		4
.L_6:
        /*001c*/ 	.word	index@(triton_poi_fused__native_batch_norm_legit_no_training_convolution_23)
        /*0020*/ 	.word	0x00000000


	//----- nvinfo : EIATTR_MIN_STACK_SIZE
	.align		4
.L_7:
        /*0024*/ 	.byte	0x04, 0x12
        /*0026*/ 	.short	(.L_9 - .L_8)
	.align		4
.L_8:
        /*0028*/ 	.word	index@(triton_poi_fused__native_batch_norm_legit_no_training_convolution_23)
        /*002c*/ 	.word	0x00000000
.L_9:


//--------------------- .nv.info.triton_poi_fused__native_batch_norm_legit_no_training_convolution_23 --------------------------
	.section	.nv.info.triton_poi_fused__native_batch_norm_legit_no_training_convolution_23,"",@"SHT_CUDA_INFO"
	.sectionflags	@""
	.align	4


	//----- nvinfo : EIATTR_CUDA_API_VERSION
	.align		4
        /*0000*/ 	.byte	0x04, 0x37
        /*0002*/ 	.short	(.L_11 - .L_10)
.L_10:
        /*0004*/ 	.word	0x0000007c


	//----- nvinfo : EIATTR_KPARAM_INFO
	.align		4
.L_11:
        /*0008*/ 	.byte	0x04, 0x17
        /*000a*/ 	.short	(.L_13 - .L_12)
.L_12:
        /*000c*/ 	.word	0x00000000
        /*0010*/ 	.short	0x0007
        /*0012*/ 	.short	0x0038
        /*0014*/ 	.byte	0x00, 0xf0, 0x11, 0x00


	//----- nvinfo : EIATTR_KPARAM_INFO
	.align		4
.L_13:
        /*0018*/ 	.byte	0x04, 0x17
        /*001a*/ 	.short	(.L_15 - .L_14)
.L_14:
        /*001c*/ 	.word	0x00000000
        /*0020*/ 	.short	0x0006
        /*0022*/ 	.short	0x0030
        /*0024*/ 	.byte	0x00, 0xf4, 0x21, 0x00


	//----- nvinfo : EIATTR_KPARAM_INFO
	.align		4
.L_15:
        /*0028*/ 	.byte	0x04, 0x17
        /*002a*/ 	.short	(.L_17 - .L_16)
.L_16:
        /*002c*/ 	.word	0x00000000
        /*0030*/ 	.short	0x0005
        /*0032*/ 	.short	0x0028
        /*0034*/ 	.byte	0x00, 0xf4, 0x21, 0x00


	//----- nvinfo : EIATTR_KPARAM_INFO
	.align		4
.L_17:
        /*0038*/ 	.byte	0x04, 0x17
        /*003a*/ 	.short	(.L_19 - .L_18)
.L_18:
        /*003c*/ 	.word	0x00000000
        /*0040*/ 	.short	0x0004
        /*0042*/ 	.short	0x0020
        /*0044*/ 	.byte	0x00, 0xf4, 0x21, 0x00


	//----- nvinfo : EIATTR_KPARAM_INFO
	.align		4
.L_19:
        /*0048*/ 	.byte	0x04, 0x17
        /*004a*/ 	.short	(.L_21 - .L_20)
.L_20:
        /*004c*/ 	.word	0x00000000
        /*0050*/ 	.short	0x0003
        /*0052*/ 	.short	0x0018
        /*0054*/ 	.byte	0x00, 0xf4, 0x21, 0x00


	//----- nvinfo : EIATTR_KPARAM_INFO
	.align		4
.L_21:
        /*0058*/ 	.byte	0x04, 0x17
        /*005a*/ 	.short	(.L_23 - .L_22)
.L_22:
        /*005c*/ 	.word	0x00000000
        /*0060*/ 	.short	0x0002
        /*0062*/ 	.short	0x0010
        /*0064*/ 	.byte	0x00, 0xf4, 0x21, 0x00


	//----- nvinfo : EIATTR_KPARAM_INFO
	.align		4
.L_23:
        /*0068*/ 	.byte	0x04, 0x17
        /*006a*/ 	.short	(.L_25 - .L_24)
.L_24:
        /*006c*/ 	.word	0x00000000
        /*0070*/ 	.short	0x0001
        /*0072*/ 	.short	0x0008
        /*0074*/ 	.byte	0x00, 0xf4, 0x21, 0x00


	//----- nvinfo : EIATTR_KPARAM_INFO
	.align		4
.L_25:
        /*0078*/ 	.byte	0x04, 0x17
        /*007a*/ 	.short	(.L_27 - .L_26)
.L_26:
        /*007c*/ 	.word	0x00000000
        /*0080*/ 	.short	0x0000
        /*0082*/ 	.short	0x0000
        /*0084*/ 	.byte	0x00, 0xf4, 0x21, 0x00


	//----- nvinfo : EIATTR_SPARSE_MMA_MASK
	.align		4
.L_27:
        /*0088*/ 	.byte	0x03, 0x50
        /*008a*/ 	.short	0x0000


	//----- nvinfo : EIATTR_MAXREG_COUNT
	.align		4
        /*008c*/ 	.byte	0x03, 0x1b
        /*008e*/ 	.short	0x00ff


	//----- nvinfo : EIATTR_EXIT_INSTR_OFFSETS
	.align		4
        /*0090*/ 	.byte	0x04, 0x1c
        /*0092*/ 	.short	(.L_29 - .L_28)


	//   ....[0]....
.L_28:
        /*0094*/ 	.word	0x000003f0


	//----- nvinfo : EIATTR_REQNTID
	.align		4
.L_29:
        /*0098*/ 	.byte	0x04, 0x10
        /*009a*/ 	.short	(.L_31 - .L_30)
.L_30:
        /*009c*/ 	.word	0x00000080
        /*00a0*/ 	.word	0x00000001
        /*00a4*/ 	.word	0x00000001


	//----- nvinfo : EIATTR_CBANK_PARAM_SIZE
	.align		4
.L_31:
        /*00a8*/ 	.byte	0x03, 0x19
        /*00aa*/ 	.short	0x003c


	//----- nvinfo : EIATTR_PARAM_CBANK
	.align		4
        /*00ac*/ 	.byte	0x04, 0x0a
        /*00ae*/ 	.short	(.L_33 - .L_32)
	.align		4
.L_32:
        /*00b0*/ 	.word	index@(.nv.constant0.triton_poi_fused__native_batch_norm_legit_no_training_convolution_23)
        /*00b4*/ 	.short	0x0210
        /*00b6*/ 	.short	0x003c


	//----- nvinfo : EIATTR_SW_WAR
	.align		4
.L_33:
        /*00b8*/ 	.byte	0x04, 0x36
        /*00ba*/ 	.short	(.L_35 - .L_34)
.L_34:
        /*00bc*/ 	.word	0x00000008
.L_35:


//--------------------- .nv.callgraph             --------------------------
	.section	.nv.callgraph,"",@"SHT_CUDA_CALLGRAPH"
	.align	4
	.sectionentsize	8
	.align		4
        /*0000*/ 	.word	0x00000000
	.align		4
        /*0004*/ 	.word	0xffffffff
	.align		4
        /*0008*/ 	.word	0x00000000
	.align		4
        /*000c*/ 	.word	0xfffffffe
	.align		4
        /*0010*/ 	.word	0x00000000
	.align		4
        /*0014*/ 	.word	0xfffffffd
	.align		4
        /*0018*/ 	.word	0x00000000
	.align		4
        /*001c*/ 	.word	0xfffffffc


//--------------------- .nv.constant4             --------------------------
	.section	.nv.constant4,"a",@progbits
	.align	8
	.align		8
.nv.constant4:
        /*0000*/ 	.dword	_$_str
	.align		8
        /*0008*/ 	.dword	_$_str_$_2


//--------------------- .text.triton_poi_fused__native_batch_norm_legit_no_training_convolution_23 --------------------------
	.section	.text.triton_poi_fused__native_batch_norm_legit_no_training_convolution_23,"ax",@progbits
	.align	128
        .global         triton_poi_fused__native_batch_norm_legit_no_training_convolution_23
        .type           triton_poi_fused__native_batch_norm_legit_no_training_convolution_23,@function
        .size           triton_poi_fused__native_batch_norm_legit_no_training_convolution_23,(.L_x_1 - triton_poi_fused__native_batch_norm_legit_no_training_convolution_23)
        .other          triton_poi_fused__native_batch_norm_legit_no_training_convolution_23,@"STO_CUDA_ENTRY STV_DEFAULT"
triton_poi_fused__native_batch_norm_legit_no_training_convolution_23:
.text.triton_poi_fused__native_batch_norm_legit_no_training_convolution_23:
[----:B------:R-:W-:Y:S01]  /*0000*/  LDC R1, c[0x0][0x28] ;  /* 0x00000a00ff017b82 */ /* 0x000fe20000000800 */
[----:B------:R-:W1:Y:S07]  /*0010*/  S2R R0, SR_TID.X ;  /* 0x0000000000007919 */ /* 0x000e6e0000002100 */
[----:B------:R-:W2:Y:S01]  /*0020*/  LDC.64 R6, c[0x0][0x228] ;  /* 0x00008a00ff067b82 */ /* 0x000ea20000000a00 */
[----:B------:R-:W-:Y:S01]  /*0030*/  ULDC.64 UR4, c[0x0][0x208] ;  /* 0x0000820000047ab9 */ /* 0x000fe20000000a00 */
[----:B------:R-:W3:Y:S06]  /*0040*/  S2R R5, SR_CTAID.X ;  /* 0x0000000000057919 */ /* 0x000eec0000002500 */
[----:B------:R-:W4:Y:S08]  /*0050*/  LDC.64 R12, c[0x0][0x218] ;  /* 0x00008600ff0c7b82 */ /* 0x000f300000000a00 */
[----:B------:R-:W5:Y:S08]  /*0060*/  LDC.64 R14, c[0x0][0x220] ;  /* 0x00008800ff0e7b82 */ /* 0x000f700000000a00 */
[----:B------:R-:W5:Y:S01]  /*0070*/  LDC.64 R10, c[0x0][0x238] ;  /* 0x00008e00ff0a7b82 */ /* 0x000f620000000a00 */
[----:B-1----:R-:W-:-:S07]  /*0080*/  SHF.L.U32 R0, R0, 0x1, RZ ;  /* 0x0000000100007819 */ /* 0x002fce00000006ff */
[----:B------:R-:W1:Y:S01]  /*0090*/  LDC.64 R16, c[0x0][0x230] ;  /* 0x00008c00ff107b82 */ /* 0x000e620000000a00 */
[----:B---3--:R-:W-:Y:S02]  /*00a0*/  SHF.R.S32.HI R3, RZ, 0x17, R5 ;  /* 0x00000017ff037819 */ /* 0x008fe40000011405 */
[----:B------:R-:W-:Y:S02]  /*00b0*/  LOP3.LUT R0, R0, 0xfe, RZ, 0xc0, !PT ;  /* 0x000000fe00007812 */ /* 0x000fe400078ec0ff */
[----:B------:R-:W-:Y:S02]  /*00c0*/  SGXT R3, R3, 0x1 ;  /* 0x000000010303781a */ /* 0x000fe40000000200 */
[----:B------:R-:W-:-:S04]  /*00d0*/  LEA R0, R5, R0, 0x8 ;  /* 0x0000000005007211 */ /* 0x000fc800078e40ff */
[----:B------:R-:W-:-:S04]  /*00e0*/  LEA.HI R3, R3, R0, RZ, 0x4 ;  /* 0x0000000003037211 */ /* 0x000fc800078f20ff */
[----:B------:R-:W-:-:S04]  /*00f0*/  LOP3.LUT R3, R3, 0xfffffff0, RZ, 0xc0, !PT ;  /* 0xfffffff003037812 */ /* 0x000fc800078ec0ff */
[----:B------:R-:W-:Y:S02]  /*0100*/  IADD3 R8, R0, -R3, RZ ;  /* 0x8000000300087210 */ /* 0x000fe40007ffe0ff */
[----:B------:R-:W3:Y:S03]  /*0110*/  LDC.64 R2, c[0x0][0x210] ;  /* 0x00008400ff027b82 */ /* 0x000ee60000000a00 */
[----:B--2---:R-:W-:-:S06]  /*0120*/  IMAD.WIDE R6, R8, 0x4, R6 ;  /* 0x0000000408067825 */ /* 0x004fcc00078e0206 */
[----:B------:R-:W2:Y:S01]  /*0130*/  LDG.E.EL.64 R6, desc[UR4][R6.64] ;  /* 0x0000000406067981 */ /* 0x000ea2000c2e1b00 */
[----:B----4-:R-:W-:-:S04]  /*0140*/  IMAD.WIDE R12, R8, 0x4, R12 ;  /* 0x00000004080c7825 */ /* 0x010fc800078e020c */
[C---:B-----5:R-:W-:Y:S02]  /*0150*/  IMAD.WIDE R14, R8.reuse, 0x4, R14 ;  /* 0x00000004080e7825 */ /* 0x060fe400078e020e */
[----:B------:R-:W4:Y:S02]  /*0160*/  LDG.E.EL.64 R12, desc[UR4][R12.64] ;  /* 0x000000040c0c7981 */ /* 0x000f24000c2e1b00 */
[----:B0-----:R-:W-:Y:S02]  /*0170*/  IMAD.WIDE R10, R8, 0x4, R10 ;  /* 0x00000004080a7825 */ /* 0x001fe400078e020a */
[----:B------:R-:W5:Y:S02]  /*0180*/  LDG.E.EL.64 R14, desc[UR4][R14.64] ;  /* 0x000000040e0e7981 */ /* 0x000f64000c2e1b00 */
[----:B---3--:R-:W-:Y:S02]  /*0190*/  IMAD.WIDE R2, R0, 0x4, R2 ;  /* 0x0000000400027825 */ /* 0x008fe400078e0202 */
[----:B------:R-:W3:Y:S04]  /*01a0*/  LDG.E.EL.64 R10, desc[UR4][R10.64] ;  /* 0x000000040a0a7981 */ /* 0x000ee8000c2e1b00 */
[----:B------:R-:W4:Y:S01]  /*01b0*/  LDG.E.64 R4, desc[UR4][R2.64] ;  /* 0x0000000402047981 */ /* 0x000f22000c1e1b00 */
[----:B-1----:R-:W-:-:S05]  /*01c0*/  IMAD.WIDE R16, R8, 0x4, R16 ;  /* 0x0000000408107825 */ /* 0x002fca00078e0210 */
[----:B------:R0:W3:Y:S02]  /*01d0*/  LDG.E.EL.64 R8, desc[UR4][R16.64] ;  /* 0x0000000410087981 */ /* 0x0000e4000c2e1b00 */
[----:B0-----:R-:W-:Y:S01]  /*01e0*/  HFMA2.MMA R17, -RZ, RZ, 1.625, 0 ;  /* 0x3e800000ff117435 */ /* 0x001fe200000001ff */
[----:B--2---:R-:W-:Y:S01]  /*01f0*/  FADD R6, R6, 9.9999997473787516356e-06 ;  /* 0x3727c5ac06067421 */ /* 0x004fe20000000000 */
[----:B------:R-:W-:-:S03]  /*0200*/  FADD R18, R7, 9.9999997473787516356e-06 ;  /* 0x3727c5ac07127421 */ /* 0x000fc60000000000 */
[----:B------:R0:W1:Y:S08]  /*0210*/  MUFU.SQRT R19, R6 ;  /* 0x0000000600137308 */ /* 0x0000700000002000 */
[----:B------:R-:W2:Y:S01]  /*0220*/  MUFU.SQRT R20, R18 ;  /* 0x0000001200147308 */ /* 0x000ea20000002000 */
[----:B0-----:R-:W0:Y:S01]  /*0230*/  LDC.64 R6, c[0x0][0x240] ;  /* 0x00009000ff067b82 */ /* 0x001e220000000a00 */
[----:B-1----:R-:W-:-:S02]  /*0240*/  FSETP.GT.AND P0, PT, R19, 8.50705917302346158658e+37, PT ;  /* 0x7e8000001300780b */ /* 0x002fc40003f04000 */
[----:B------:R-:W-:Y:S02]  /*0250*/  FSETP.GEU.AND P2, PT, R19, 1.175494350822287508e-38, PT ;  /* 0x008000001300780b */ /* 0x000fe40003f4e000 */
[C---:B--2---:R-:W-:Y:S02]  /*0260*/  FSETP.GT.AND P1, PT, R20.reuse, 8.50705917302346158658e+37, PT ;  /* 0x7e8000001400780b */ /* 0x044fe40003f24000 */
[----:B------:R-:W-:-:S07]  /*0270*/  FSETP.GEU.AND P3, PT, R20, 1.175494350822287508e-38, PT ;  /* 0x008000001400780b */ /* 0x000fce0003f6e000 */
[----:B------:R-:W-:-:S04]  /*0280*/  @P0 FMUL R19, R19, 0.25 ;  /* 0x3e80000013130820 */ /* 0x000fc80000400000 */
[----:B------:R-:W-:Y:S01]  /*0290*/  @!P2 FMUL R19, R19, 16777216 ;  /* 0x4b8000001313a820 */ /* 0x000fe20000400000 */
[----:B------:R-:W-:-:S04]  /*02a0*/  @P1 FMUL R20, R20, 0.25 ;  /* 0x3e80000014141820 */ /* 0x000fc80000400000 */
[----:B------:R-:W-:Y:S01]  /*02b0*/  @!P3 FMUL R20, R20, 16777216 ;  /* 0x4b8000001414b820 */ /* 0x000fe20000400000 */
[----:B------:R-:W1:Y:S01]  /*02c0*/  MUFU.RCP R19, R19 ;  /* 0x0000001300137308 */ /* 0x000e620000001000 */
[----:B------:R-:W-:-:S07]  /*02d0*/  FSEL R16, R17, 1, P0 ;  /* 0x3f80000011107808 */ /* 0x000fce0000000000 */
[----:B------:R-:W2:Y:S01]  /*02e0*/  MUFU.RCP R20, R20 ;  /* 0x0000001400147308 */ /* 0x000ea20000001000 */
[----:B------:R-:W-:Y:S01]  /*02f0*/  FSEL R17, R17, 1, P1 ;  /* 0x3f80000011117808 */ /* 0x000fe20000800000 */
[----:B------:R-:W-:Y:S01]  /*0300*/  @!P2 FMUL R16, R16, 16777216 ;  /* 0x4b8000001010a820 */ /* 0x000fe20000400000 */
[----:B----4-:R-:W-:Y:S01]  /*0310*/  FADD R4, R4, R12 ;  /* 0x0000000c04047221 */ /* 0x010fe20000000000 */
[----:B------:R-:W-:Y:S02]  /*0320*/  FADD R5, R5, R13 ;  /* 0x0000000d05057221 */ /* 0x000fe40000000000 */
[----:B------:R-:W-:Y:S01]  /*0330*/  @!P3 FMUL R17, R17, 16777216 ;  /* 0x4b8000001111b820 */ /* 0x000fe20000400000 */
[----:B-1----:R-:W-:Y:S01]  /*0340*/  FMUL R19, R19, R16 ;  /* 0x0000001013137220 */ /* 0x002fe20000400000 */
[----:B-----5:R-:W-:Y:S01]  /*0350*/  FADD R14, -R14, R4 ;  /* 0x000000040e0e7221 */ /* 0x020fe20000000100 */
[----:B------:R-:W-:Y:S01]  /*0360*/  FADD R15, -R15, R5 ;  /* 0x000000050f0f7221 */ /* 0x000fe20000000100 */
[----:B--2---:R-:W-:-:S02]  /*0370*/  FMUL R12, R20, R17 ;  /* 0x00000011140c7220 */ /* 0x004fc40000400000 */
[----:B------:R-:W-:Y:S02]  /*0380*/  FMUL R19, R14, R19 ;  /* 0x000000130e137220 */ /* 0x000fe40000400000 */
[----:B------:R-:W-:Y:S01]  /*0390*/  FMUL R12, R15, R12 ;  /* 0x0000000c0f0c7220 */ /* 0x000fe20000400000 */
[----:B0-----:R-:W-:-:S04]  /*03a0*/  IMAD.WIDE R6, R0, 0x4, R6 ;  /* 0x0000000400067825 */ /* 0x001fc800078e0206 */
[----:B---3--:R-:W-:Y:S01]  /*03b0*/  FFMA R8, R8, R19, R10 ;  /* 0x0000001308087223 */ /* 0x008fe2000000000a */
[----:B------:R-:W-:Y:S01]  /*03c0*/  FFMA R9, R9, R12, R11 ;  /* 0x0000000c09097223 */ /* 0x000fe2000000000b */
[----:B------:R-:W-:Y:S04]  /*03d0*/  STG.E.64 desc[UR4][R2.64], R4 ;  /* 0x0000000402007986 */ /* 0x000fe8000c101b04 */
[----:B------:R-:W-:Y:S01]  /*03e0*/  STG.E.64 desc[UR4][R6.64], R8 ;  /* 0x0000000806007986 */ /* 0x000fe2000c101b04 */
[----:B------:R-:W-:Y:S05]  /*03f0*/  EXIT ;  /* 0x000000000000794d */ /* 0x000fea0003800000 */
.L_x_0:
[----:B------:R-:W-:-:S00]  /*0400*/  BRA `(.L_x_0) ;  /* 0xfffffffc00fc7947 */ /* 0x000fc0000383ffff */
[----:B------:R-:W-:-:S00]  /*0410*/  NOP ;  /* 0x0000000000007918 */ /* 0x000fc00000000000 */
        /* <DEDUP_REMOVED lines=14> */
.L_x_1:


//--------------------- .nv.global.init           --------------------------
	.section	.nv.global.init,"aw",@progbits
.nv.global.init:
	.type		_$_str,@object
	.size		_$_str,(_$_str_$_2 - _$_str)
_$_str:
        /*0000*/ 	.byte	0x5f, 0x5f, 0x43, 0x55, 0x44, 0x41, 0x5f, 0x46, 0x54, 0x5a, 0x00
	.type		_$_str_$_2,@object
	.size		_$_str_$_2,(.L_1 - _$_str_$_2)
_$_str_$_2:
        /*000b*/ 	.byte	0x5f, 0x5f, 0x43, 0x55, 0x44, 0x41, 0x5f, 0x50, 0x52, 0x45, 0x43, 0x5f, 0x53, 0x51, 0x52, 0x54
        /*001b*/ 	.byte	0x00
.L_1:


//--------------------- .nv.constant0.triton_poi_fused__native_batch_norm_legit_no_training_convolution_23 --------------------------
	.section	.nv.constant0.triton_poi_fused__native_batch_norm_legit_no_training_convolution_23,"a",@progbits
	.sectionflags	@""
	.align	4
.nv.constant0.triton_poi_fused__native_batch_norm_legit_no_training_convolution_23:
	.zero		588
